//
// Generated by NVIDIA NVVM Compiler
//
// Compiler Build ID: CL-36424714
// Cuda compilation tools, release 13.0, V13.0.88
// Based on NVVM 20.0.0
//

.version 9.0
.target sm_100
.address_size 64

	// .globl	_Z24matrix_transposeDiagonalPiS_j
// _ZZ24matrix_transposeDiagonalPiS_jE4tile has been demoted
// _ZZ15matrix_additionPiS_S_jE4tile has been demoted

.visible .entry _Z24matrix_transposeDiagonalPiS_j(
	.param .u64 .ptr .align 1 _Z24matrix_transposeDiagonalPiS_j_param_0,
	.param .u64 .ptr .align 1 _Z24matrix_transposeDiagonalPiS_j_param_1,
	.param .u32 _Z24matrix_transposeDiagonalPiS_j_param_2
)
{
	.reg .b32 	%r<41>;
	.reg .b64 	%rd<21>;
	// demoted variable
	.shared .align 4 .b8 _ZZ24matrix_transposeDiagonalPiS_jE4tile[4224];
	ld.param.u64 	%rd1, [_Z24matrix_transposeDiagonalPiS_j_param_0];
	ld.param.u64 	%rd2, [_Z24matrix_transposeDiagonalPiS_j_param_1];
	ld.param.u32 	%r1, [_Z24matrix_transposeDiagonalPiS_j_param_2];
	mov.u32 	%r2, %ctaid.x;
	mov.u32 	%r3, %ctaid.y;
	add.s32 	%r4, %r2, %r3;
	mov.u32 	%r5, %nctaid.x;
	rem.u32 	%r6, %r4, %r5;
	mov.u32 	%r7, %tid.x;
	shl.b32 	%r8, %r6, 5;
	mov.u32 	%r9, %tid.y;
	shl.b32 	%r10, %r2, 5;
	add.s32 	%r11, %r10, %r9;
	add.s32 	%r12, %r8, %r9;
	add.s32 	%r13, %r8, %r7;
	shl.b32 	%r14, %r7, 2;
	mov.u32 	%r15, _ZZ24matrix_transposeDiagonalPiS_jE4tile;
	add.s32 	%r16, %r15, %r14;
	cvta.to.global.u64 	%rd3, %rd2;
	mad.lo.s32 	%r17, %r11, %r1, %r13;
	mul.wide.u32 	%rd4, %r17, 4;
	add.s64 	%rd5, %rd3, %rd4;
	ld.global.u32 	%r18, [%rd5];
	mad.lo.s32 	%r19, %r9, 132, %r16;
	st.shared.u32 	[%r19], %r18;
	shl.b32 	%r20, %r1, 3;
	add.s32 	%r21, %r17, %r20;
	mul.wide.u32 	%rd6, %r21, 4;
	add.s64 	%rd7, %rd3, %rd6;
	ld.global.u32 	%r22, [%rd7];
	st.shared.u32 	[%r19+1056], %r22;
	shl.b32 	%r23, %r1, 4;
	add.s32 	%r24, %r17, %r23;
	mul.wide.u32 	%rd8, %r24, 4;
	add.s64 	%rd9, %rd3, %rd8;
	ld.global.u32 	%r25, [%rd9];
	st.shared.u32 	[%r19+2112], %r25;
	add.s32 	%r26, %r24, %r20;
	mul.wide.u32 	%rd10, %r26, 4;
	add.s64 	%rd11, %rd3, %rd10;
	ld.global.u32 	%r27, [%rd11];
	st.shared.u32 	[%r19+3168], %r27;
	bar.sync 	0;
	add.s32 	%r28, %r10, %r7;
	shl.b32 	%r29, %r7, 7;
	add.s32 	%r30, %r16, %r29;
	cvta.to.global.u64 	%rd12, %rd1;
	shl.b32 	%r31, %r9, 2;
	add.s32 	%r32, %r30, %r31;
	ld.shared.u32 	%r33, [%r32];
	mad.lo.s32 	%r34, %r12, %r1, %r28;
	mul.wide.u32 	%rd13, %r34, 4;
	add.s64 	%rd14, %rd12, %rd13;
	st.global.u32 	[%rd14], %r33;
	ld.shared.u32 	%r35, [%r32+32];
	add.s32 	%r36, %r34, %r20;
	mul.wide.u32 	%rd15, %r36, 4;
	add.s64 	%rd16, %rd12, %rd15;
	st.global.u32 	[%rd16], %r35;
	ld.shared.u32 	%r37, [%r32+64];
	add.s32 	%r38, %r34, %r23;
	mul.wide.u32 	%rd17, %r38, 4;
	add.s64 	%rd18, %rd12, %rd17;
	st.global.u32 	[%rd18], %r37;
	ld.shared.u32 	%r39, [%r32+96];
	add.s32 	%r40, %r38, %r20;
	mul.wide.u32 	%rd19, %r40, 4;
	add.s64 	%rd20, %rd12, %rd19;
	st.global.u32 	[%rd20], %r39;
	ret;

}
	// .globl	_Z15matrix_additionPiS_S_j
.visible .entry _Z15matrix_additionPiS_S_j(
	.param .u64 .ptr .align 1 _Z15matrix_additionPiS_S_j_param_0,
	.param .u64 .ptr .align 1 _Z15matrix_additionPiS_S_j_param_1,
	.param .u64 .ptr .align 1 _Z15matrix_additionPiS_S_j_param_2,
	.param .u32 _Z15matrix_additionPiS_S_j_param_3
)
{
	.reg .b32 	%r<36>;
	.reg .b64 	%rd<23>;
	// demoted variable
	.shared .align 4 .b8 _ZZ15matrix_additionPiS_S_jE4tile[4224];
	ld.param.u64 	%rd1, [_Z15matrix_additionPiS_S_j_param_0];
	ld.param.u64 	%rd2, [_Z15matrix_additionPiS_S_j_param_1];
	ld.param.u64 	%rd3, [_Z15matrix_additionPiS_S_j_param_2];
	ld.param.u32 	%r1, [_Z15matrix_additionPiS_S_j_param_3];
	mov.u32 	%r2, %tid.x;
	mov.u32 	%r3, %ctaid.x;
	shl.b32 	%r4, %r3, 5;
	add.s32 	%r5, %r4, %r2;
	mov.u32 	%r6, %tid.y;
	mov.u32 	%r7, %ctaid.y;
	shl.b32 	%r8, %r7, 5;
	add.s32 	%r9, %r8, %r6;
	mad.lo.s32 	%r10, %r1, %r9, %r5;
	mov.u32 	%r11, _ZZ15matrix_additionPiS_S_jE4tile;
	mad.lo.s32 	%r12, %r2, 132, %r11;
	cvta.to.global.u64 	%rd4, %rd2;
	cvta.to.global.u64 	%rd5, %rd3;
	mul.wide.u32 	%rd6, %r10, 4;
	add.s64 	%rd7, %rd4, %rd6;
	ld.global.u32 	%r13, [%rd7];
	add.s64 	%rd8, %rd5, %rd6;
	ld.global.u32 	%r14, [%rd8];
	add.s32 	%r15, %r14, %r13;
	shl.b32 	%r16, %r6, 2;
	add.s32 	%r17, %r12, %r16;
	st.shared.u32 	[%r17], %r15;
	shl.b32 	%r18, %r1, 3;
	add.s32 	%r19, %r18, %r10;
	mul.wide.u32 	%rd9, %r19, 4;
	add.s64 	%rd10, %rd4, %rd9;
	ld.global.u32 	%r20, [%rd10];
	add.s64 	%rd11, %rd5, %rd9;
	ld.global.u32 	%r21, [%rd11];
	add.s32 	%r22, %r21, %r20;
	st.shared.u32 	[%r17+32], %r22;
	shl.b32 	%r23, %r1, 4;
	add.s32 	%r24, %r23, %r10;
	mul.wide.u32 	%rd12, %r24, 4;
	add.s64 	%rd13, %rd4, %rd12;
	ld.global.u32 	%r25, [%rd13];
	add.s64 	%rd14, %rd5, %rd12;
	ld.global.u32 	%r26, [%rd14];
	add.s32 	%r27, %r26, %r25;
	st.shared.u32 	[%r17+64], %r27;
	add.s32 	%r28, %r24, %r18;
	mul.wide.u32 	%rd15, %r28, 4;
	add.s64 	%rd16, %rd4, %rd15;
	ld.global.u32 	%r29, [%rd16];
	add.s64 	%rd17, %rd5, %rd15;
	ld.global.u32 	%r30, [%rd17];
	add.s32 	%r31, %r30, %r29;
	st.shared.u32 	[%r17+96], %r31;
	bar.sync 	0;
	cvta.to.global.u64 	%rd18, %rd1;
	ld.shared.u32 	%r32, [%r17];
	add.s64 	%rd19, %rd18, %rd6;
	st.global.u32 	[%rd19], %r32;
	ld.shared.u32 	%r33, [%r17+32];
	add.s64 	%rd20, %rd18, %rd9;
	st.global.u32 	[%rd20], %r33;
	ld.shared.u32 	%r34, [%r17+64];
	add.s64 	%rd21, %rd18, %rd12;
	st.global.u32 	[%rd21], %r34;
	ld.shared.u32 	%r35, [%r17+96];
	add.s64 	%rd22, %rd18, %rd15;
	st.global.u32 	[%rd22], %r35;
	ret;

}
	// .globl	_Z17matrix_row_reducePiS_j
.visible .entry _Z17matrix_row_reducePiS_j(
	.param .u64 .ptr .align 1 _Z17matrix_row_reducePiS_j_param_0,
	.param .u64 .ptr .align 1 _Z17matrix_row_reducePiS_j_param_1,
	.param .u32 _Z17matrix_row_reducePiS_j_param_2
)
{


	bar.sync 	0;
	ret;

}


// ===== COMPILED SASS (sm_100) =====

	.target	sm_100

	.elftype	@"ET_EXEC"


//--------------------- .note.nv.tkinfo           --------------------------
	.section	.note.nv.tkinfo,"",@"SHT_NOTE"
	.sectionflags	@"SHF_NOTE_NV_TKINFO"
	.tkinfo
        /*0018*/ 	.word	0x00000002
        /*0030*/ 	.string	""
        /*0030*/ 	.string	"ptxas"
        /*0030*/ 	.string	"Cuda compilation tools, release 13.0, V13.0.88"
        /*0030*/ 	.string	"Build cuda_13.0.r13.0/compiler.36424714_0"
        /*0030*/ 	.string	"-arch sm_100 -m 64 "



//--------------------- .note.nv.cuinfo           --------------------------
	.section	.note.nv.cuinfo,"",@"SHT_NOTE"
	.sectionflags	@"SHF_NOTE_NV_CUINFO"
        /*0018*/ 	.short	0x0002
        /*001a*/ 	.short	0x0064
        /*001c*/ 	.short	0x0082
	.zero		2


//--------------------- .nv.info                  --------------------------
	.section	.nv.info,"",@"SHT_CUDA_INFO"
	.align	4


	//----- nvinfo : EIATTR_REGCOUNT
	.align		4
        /*0000*/ 	.byte	0x04, 0x2f
        /*0002*/ 	.short	(.L_1 - .L_0)
	.align		4
.L_0:
        /*0004*/ 	.word	index@(_Z24matrix_transposeDiagonalPiS_j)
        /*0008*/ 	.word	0x00000018


	//----- nvinfo : EIATTR_FRAME_SIZE
	.align		4
.L_1:
        /*000c*/ 	.byte	0x04, 0x11
        /*000e*/ 	.short	(.L_3 - .L_2)
	.align		4
.L_2:
        /*0010*/ 	.word	index@(_Z24matrix_transposeDiagonalPiS_j)
        /*0014*/ 	.word	0x00000000


	//----- nvinfo : EIATTR_REGCOUNT
	.align		4
.L_3:
        /*0018*/ 	.byte	0x04, 0x2f
        /*001a*/ 	.short	(.L_5 - .L_4)
	.align		4
.L_4:
        /*001c*/ 	.word	index@(_Z15matrix_additionPiS_S_j)
        /*0020*/ 	.word	0x0000001e


	//----- nvinfo : EIATTR_FRAME_SIZE
	.align		4
.L_5:
        /*0024*/ 	.byte	0x04, 0x11
        /*0026*/ 	.short	(.L_7 - .L_6)
	.align		4
.L_6:
        /*0028*/ 	.word	index@(_Z15matrix_additionPiS_S_j)
        /*002c*/ 	.word	0x00000000


	//----- nvinfo : EIATTR_REGCOUNT
	.align		4
.L_7:
        /*0030*/ 	.byte	0x04, 0x2f
        /*0032*/ 	.short	(.L_9 - .L_8)
	.align		4
.L_8:
        /*0034*/ 	.word	index@(_Z17matrix_row_reducePiS_j)
        /*0038*/ 	.word	0x00000004


	//----- nvinfo : EIATTR_FRAME_SIZE
	.align		4
.L_9:
        /*003c*/ 	.byte	0x04, 0x11
        /*003e*/ 	.short	(.L_11 - .L_10)
	.align		4
.L_10:
        /*0040*/ 	.word	index@(_Z17matrix_row_reducePiS_j)
        /*0044*/ 	.word	0x00000000


	//----- nvinfo : EIATTR_MIN_STACK_SIZE
	.align		4
.L_11:
        /*0048*/ 	.byte	0x04, 0x12
        /*004a*/ 	.short	(.L_13 - .L_12)
	.align		4
.L_12:
        /*004c*/ 	.word	index@(_Z17matrix_row_reducePiS_j)
        /*0050*/ 	.word	0x00000000


	//----- nvinfo : EIATTR_MIN_STACK_SIZE
	.align		4
.L_13:
        /*0054*/ 	.byte	0x04, 0x12
        /*0056*/ 	.short	(.L_15 - .L_14)
	.align		4
.L_14:
        /*0058*/ 	.word	index@(_Z15matrix_additionPiS_S_j)
        /*005c*/ 	.word	0x00000000


	//----- nvinfo : EIATTR_MIN_STACK_SIZE
	.align		4
.L_15:
        /*0060*/ 	.byte	0x04, 0x12
        /*0062*/ 	.short	(.L_17 - .L_16)
	.align		4
.L_16:
        /*0064*/ 	.word	index@(_Z24matrix_transposeDiagonalPiS_j)
        /*0068*/ 	.word	0x00000000
.L_17:


//--------------------- .nv.compat                --------------------------
	.section	.nv.compat,"",@"SHT_CUDA_COMPAT_INFO"
	.align	4
        /*0000*/ 	.byte	0x02, 0x09, 0x00, 0x00, 0x02, 0x02, 0x01, 0x00, 0x02, 0x05, 0x05, 0x00, 0x03, 0x07, 0x01, 0x01
        /*0010*/ 	.byte	0x02, 0x03, 0x00, 0x00, 0x02, 0x06, 0x01, 0x00, 0x04, 0x0b, 0x08, 0x00, 0x09, 0x00, 0x00, 0x00
        /*0020*/ 	.byte	0x00, 0x00, 0x00, 0x00


//--------------------- .nv.info._Z17matrix_row_reducePiS_j --------------------------
	.section	.nv.info._Z17matrix_row_reducePiS_j,"",@"SHT_CUDA_INFO"
	.sectionflags	@""
	.align	4


	//----- nvinfo : EIATTR_CUDA_API_VERSION
	.align		4
        /*0000*/ 	.byte	0x04, 0x37
        /*0002*/ 	.short	(.L_19 - .L_18)
.L_18:
        /*0004*/ 	.word	0x00000082


	//----- nvinfo : EIATTR_KPARAM_INFO
	.align		4
.L_19:
        /*0008*/ 	.byte	0x04, 0x17
        /*000a*/ 	.short	(.L_21 - .L_20)
.L_20:
        /*000c*/ 	.word	0x00000000
        /*0010*/ 	.short	0x0002
        /*0012*/ 	.short	0x0010
        /*0014*/ 	.byte	0x00, 0xf0, 0x11, 0x00


	//----- nvinfo : EIATTR_KPARAM_INFO
	.align		4
.L_21:
        /*0018*/ 	.byte	0x04, 0x17
        /*001a*/ 	.short	(.L_23 - .L_22)
.L_22:
        /*001c*/ 	.word	0x00000000
        /*0020*/ 	.short	0x0001
        /*0022*/ 	.short	0x0008
        /*0024*/ 	.byte	0x00, 0xf5, 0x21, 0x00


	//----- nvinfo : EIATTR_KPARAM_INFO
	.align		4
.L_23:
        /*0028*/ 	.byte	0x04, 0x17
        /*002a*/ 	.short	(.L_25 - .L_24)
.L_24:
        /*002c*/ 	.word	0x00000000
        /*0030*/ 	.short	0x0000
        /*0032*/ 	.short	0x0000
        /*0034*/ 	.byte	0x00, 0xf5, 0x21, 0x00


	//----- nvinfo : EIATTR_SPARSE_MMA_MASK
	.align		4
.L_25:
        /*0038*/ 	.byte	0x03, 0x50
        /*003a*/ 	.short	0x0000


	//----- nvinfo : EIATTR_MAXREG_COUNT
	.align		4
        /*003c*/ 	.byte	0x03, 0x1b
        /*003e*/ 	.short	0x00ff


	//----- nvinfo : EIATTR_NUM_BARRIERS
	.align		4
        /*0040*/ 	.byte	0x02, 0x4c
        /*0042*/ 	.byte	0x01
	.zero		1


	//----- nvinfo : EIATTR_MERCURY_ISA_VERSION
	.align		4
        /*0044*/ 	.byte	0x03, 0x5f
        /*0046*/ 	.short	0x0101


	//----- nvinfo : EIATTR_VRC_CTA_INIT_COUNT
	.align		4
        /*0048*/ 	.byte	0x02, 0x4a
	.zero		1
	.zero		1


	//----- nvinfo : EIATTR_EXIT_INSTR_OFFSETS
	.align		4
        /*004c*/ 	.byte	0x04, 0x1c
        /*004e*/ 	.short	(.L_27 - .L_26)


	//   ....[0]....
.L_26:
        /*0050*/ 	.word	0x00000020


	//----- nvinfo : EIATTR_CBANK_PARAM_SIZE
	.align		4
.L_27:
        /*0054*/ 	.byte	0x03, 0x19
        /*0056*/ 	.short	0x0014


	//----- nvinfo : EIATTR_PARAM_CBANK
	.align		4
        /*0058*/ 	.byte	0x04, 0x0a
        /*005a*/ 	.short	(.L_29 - .L_28)
	.align		4
.L_28:
        /*005c*/ 	.word	index@(.nv.constant0._Z17matrix_row_reducePiS_j)
        /*0060*/ 	.short	0x0380
        /*0062*/ 	.short	0x0014


	//----- nvinfo : EIATTR_SW_WAR
	.align		4
.L_29:
        /*0064*/ 	.byte	0x04, 0x36
        /*0066*/ 	.short	(.L_31 - .L_30)
.L_30:
        /*0068*/ 	.word	0x00000008
.L_31:


//--------------------- .nv.info._Z15matrix_additionPiS_S_j --------------------------
	.section	.nv.info._Z15matrix_additionPiS_S_j,"",@"SHT_CUDA_INFO"
	.sectionflags	@""
	.align	4


	//----- nvinfo : EIATTR_CUDA_API_VERSION
	.align		4
        /*0000*/ 	.byte	0x04, 0x37
        /*0002*/ 	.short	(.L_33 - .L_32)
.L_32:
        /*0004*/ 	.word	0x00000082


	//----- nvinfo : EIATTR_KPARAM_INFO
	.align		4
.L_33:
        /*0008*/ 	.byte	0x04, 0x17
        /*000a*/ 	.short	(.L_35 - .L_34)
.L_34:
        /*000c*/ 	.word	0x00000000
        /*0010*/ 	.short	0x0003
        /*0012*/ 	.short	0x0018
        /*0014*/ 	.byte	0x00, 0xf0, 0x11, 0x00


	//----- nvinfo : EIATTR_KPARAM_INFO
	.align		4
.L_35:
        /*0018*/ 	.byte	0x04, 0x17
        /*001a*/ 	.short	(.L_37 - .L_36)
.L_36:
        /*001c*/ 	.word	0x00000000
        /*0020*/ 	.short	0x0002
        /*0022*/ 	.short	0x0010
        /*0024*/ 	.byte	0x00, 0xf5, 0x21, 0x00


	//----- nvinfo : EIATTR_KPARAM_INFO
	.align		4
.L_37:
        /*0028*/ 	.byte	0x04, 0x17
        /*002a*/ 	.short	(.L_39 - .L_38)
.L_38:
        /*002c*/ 	.word	0x00000000
        /*0030*/ 	.short	0x0001
        /*0032*/ 	.short	0x0008
        /*0034*/ 	.byte	0x00, 0xf5, 0x21, 0x00


	//----- nvinfo : EIATTR_KPARAM_INFO
	.align		4
.L_39:
        /*0038*/ 	.byte	0x04, 0x17
        /*003a*/ 	.short	(.L_41 - .L_40)
.L_40:
        /*003c*/ 	.word	0x00000000
        /*0040*/ 	.short	0x0000
        /*0042*/ 	.short	0x0000
        /*0044*/ 	.byte	0x00, 0xf5, 0x21, 0x00


	//----- nvinfo : EIATTR_SPARSE_MMA_MASK
	.align		4
.L_41:
        /*0048*/ 	.byte	0x03, 0x50
        /*004a*/ 	.short	0x0000


	//----- nvinfo : EIATTR_MAXREG_COUNT
	.align		4
        /*004c*/ 	.byte	0x03, 0x1b
        /*004e*/ 	.short	0x00ff


	//----- nvinfo : EIATTR_NUM_BARRIERS
	.align		4
        /*0050*/ 	.byte	0x02, 0x4c
        /*0052*/ 	.byte	0x01
	.zero		1


	//----- nvinfo : EIATTR_MERCURY_ISA_VERSION
	.align		4
        /*0054*/ 	.byte	0x03, 0x5f
        /*0056*/ 	.short	0x0101


	//----- nvinfo : EIATTR_VRC_CTA_INIT_COUNT
	.align		4
        /*0058*/ 	.byte	0x02, 0x4a
	.zero		1
	.zero		1


	//----- nvinfo : EIATTR_EXIT_INSTR_OFFSETS
	.align		4
        /*005c*/ 	.byte	0x04, 0x1c
        /*005e*/ 	.short	(.L_43 - .L_42)


	//   ....[0]....
.L_42:
        /*0060*/ 	.word	0x000003a0


	//----- nvinfo : EIATTR_CBANK_PARAM_SIZE
	.align		4
.L_43:
        /*0064*/ 	.byte	0x03, 0x19
        /*0066*/ 	.short	0x001c


	//----- nvinfo : EIATTR_PARAM_CBANK
	.align		4
        /*0068*/ 	.byte	0x04, 0x0a
        /*006a*/ 	.short	(.L_45 - .L_44)
	.align		4
.L_44:
        /*006c*/ 	.word	index@(.nv.constant0._Z15matrix_additionPiS_S_j)
        /*0070*/ 	.short	0x0380
        /*0072*/ 	.short	0x001c


	//----- nvinfo : EIATTR_SW_WAR
	.align		4
.L_45:
        /*0074*/ 	.byte	0x04, 0x36
        /*0076*/ 	.short	(.L_47 - .L_46)
.L_46:
        /*0078*/ 	.word	0x00000008
.L_47:


//--------------------- .nv.info._Z24matrix_transposeDiagonalPiS_j --------------------------
	.section	.nv.info._Z24matrix_transposeDiagonalPiS_j,"",@"SHT_CUDA_INFO"
	.sectionflags	@""
	.align	4


	//----- nvinfo : EIATTR_CUDA_API_VERSION
	.align		4
        /*0000*/ 	.byte	0x04, 0x37
        /*0002*/ 	.short	(.L_49 - .L_48)
.L_48:
        /*0004*/ 	.word	0x00000082


	//----- nvinfo : EIATTR_KPARAM_INFO
	.align		4
.L_49:
        /*0008*/ 	.byte	0x04, 0x17
        /*000a*/ 	.short	(.L_51 - .L_50)
.L_50:
        /*000c*/ 	.word	0x00000000
        /*0010*/ 	.short	0x0002
        /*0012*/ 	.short	0x0010
        /*0014*/ 	.byte	0x00, 0xf0, 0x11, 0x00


	//----- nvinfo : EIATTR_KPARAM_INFO
	.align		4
.L_51:
        /*0018*/ 	.byte	0x04, 0x17
        /*001a*/ 	.short	(.L_53 - .L_52)
.L_52:
        /*001c*/ 	.word	0x00000000
        /*0020*/ 	.short	0x0001
        /*0022*/ 	.short	0x0008
        /*0024*/ 	.byte	0x00, 0xf5, 0x21, 0x00


	//----- nvinfo : EIATTR_KPARAM_INFO
	.align		4
.L_53:
        /*0028*/ 	.byte	0x04, 0x17
        /*002a*/ 	.short	(.L_55 - .L_54)
.L_54:
        /*002c*/ 	.word	0x00000000
        /*0030*/ 	.short	0x0000
        /*0032*/ 	.short	0x0000
        /*0034*/ 	.byte	0x00, 0xf5, 0x21, 0x00


	//----- nvinfo : EIATTR_SPARSE_MMA_MASK
	.align		4
.L_55:
        /*0038*/ 	.byte	0x03, 0x50
        /*003a*/ 	.short	0x0000


	//----- nvinfo : EIATTR_MAXREG_COUNT
	.align		4
        /*003c*/ 	.byte	0x03, 0x1b
        /*003e*/ 	.short	0x00ff


	//----- nvinfo : EIATTR_NUM_BARRIERS
	.align		4
        /*0040*/ 	.byte	0x02, 0x4c
        /*0042*/ 	.byte	0x01
	.zero		1


	//----- nvinfo : EIATTR_MERCURY_ISA_VERSION
	.align		4
        /*0044*/ 	.byte	0x03, 0x5f
        /*0046*/ 	.short	0x0101


	//----- nvinfo : EIATTR_VRC_CTA_INIT_COUNT
	.align		4
        /*0048*/ 	.byte	0x02, 0x4a
	.zero		1
	.zero		1


	//----- nvinfo : EIATTR_EXIT_INSTR_OFFSETS
	.align		4
        /*004c*/ 	.byte	0x04, 0x1c
        /*004e*/ 	.short	(.L_57 - .L_56)


	//   ....[0]....
.L_56:
        /*0050*/ 	.word	0x00000480


	//----- nvinfo : EIATTR_CBANK_PARAM_SIZE
	.align		4
.L_57:
        /*0054*/ 	.byte	0x03, 0x19
        /*0056*/ 	.short	0x0014


	//----- nvinfo : EIATTR_PARAM_CBANK
	.align		4
        /*0058*/ 	.byte	0x04, 0x0a
        /*005a*/ 	.short	(.L_59 - .L_58)
	.align		4
.L_58:
        /*005c*/ 	.word	index@(.nv.constant0._Z24matrix_transposeDiagonalPiS_j)
        /*0060*/ 	.short	0x0380
        /*0062*/ 	.short	0x0014


	//----- nvinfo : EIATTR_SW_WAR
	.align		4
.L_59:
        /*0064*/ 	.byte	0x04, 0x36
        /*0066*/ 	.short	(.L_61 - .L_60)
.L_60:
        /*0068*/ 	.word	0x00000008
.L_61:


//--------------------- .nv.callgraph             --------------------------
	.section	.nv.callgraph,"",@"SHT_CUDA_CALLGRAPH"
	.align	4
	.sectionentsize	8
	.align		4
        /*0000*/ 	.word	0x00000000
	.align		4
        /*0004*/ 	.word	0xffffffff
	.align		4
        /*0008*/ 	.word	0x00000000
	.align		4
        /*000c*/ 	.word	0xfffffffe
	.align		4
        /*0010*/ 	.word	0x00000000
	.align		4
        /*0014*/ 	.word	0xfffffffd
	.align		4
        /*0018*/ 	.word	0x00000000
	.align		4
        /*001c*/ 	.word	0xfffffffc


//--------------------- .text._Z17matrix_row_reducePiS_j --------------------------
	.section	.text._Z17matrix_row_reducePiS_j,"ax",@progbits
	.align	128
        .global         _Z17matrix_row_reducePiS_j
        .type           _Z17matrix_row_reducePiS_j,@function
        .size           _Z17matrix_row_reducePiS_j,(.L_x_3 - _Z17matrix_row_reducePiS_j)
        .other          _Z17matrix_row_reducePiS_j,@"STO_CUDA_ENTRY STV_DEFAULT"
_Z17matrix_row_reducePiS_j:
.text._Z17matrix_row_reducePiS_j:
[----:B------:R-:W-:Y:S08]  /*0000*/  LDC R1, c[0x0][0x37c] ;  /* 0x0000df00ff017b82 */ /* 0x000ff00000000800 */
[----:B------:R-:W-:Y:S06]  /*0010*/  BAR.SYNC.DEFER_BLOCKING 0x0 ;  /* 0x0000000000007b1d */ /* 0x000fec0000010000 */
[----:B------:R-:W-:Y:S05]  /*0020*/  EXIT ;  /* 0x000000000000794d */ /* 0x000fea0003800000 */
.L_x_0:
[----:B------:R-:W-:-:S00]  /*0030*/  BRA `(.L_x_0) ;  /* 0xfffffffc00fc7947 */ /* 0x000fc0000383ffff */
[----:B------:R-:W-:-:S00]  /*0040*/  NOP ;  /* 0x0000000000007918 */ /* 0x000fc00000000000 */
        /* <DEDUP_REMOVED lines=11> */
.L_x_3:


//--------------------- .text._Z15matrix_additionPiS_S_j --------------------------
	.section	.text._Z15matrix_additionPiS_S_j,"ax",@progbits
	.align	128
        .global         _Z15matrix_additionPiS_S_j
        .type           _Z15matrix_additionPiS_S_j,@function
        .size           _Z15matrix_additionPiS_S_j,(.L_x_4 - _Z15matrix_additionPiS_S_j)
        .other          _Z15matrix_additionPiS_S_j,@"STO_CUDA_ENTRY STV_DEFAULT"
_Z15matrix_additionPiS_S_j:
.text._Z15matrix_additionPiS_S_j:
[----:B------:R-:W-:Y:S01]  /*0000*/  LDC R1, c[0x0][0x37c] ;  /* 0x0000df00ff017b82 */ /* 0x000fe20000000800 */
[----:B------:R-:W0:Y:S07]  /*0010*/  S2R R12, SR_TID.X ;  /* 0x00000000000c7919 */ /* 0x000e2e0000002100 */
[----:B------:R-:W1:Y:S01]  /*0020*/  LDC R8, c[0x0][0x398] ;  /* 0x0000e600ff087b82 */ /* 0x000e620000000800 */
[----:B------:R-:W2:Y:S01]  /*0030*/  LDCU.64 UR4, c[0x0][0x358] ;  /* 0x00006b00ff0477ac */ /* 0x000ea20008000a00 */
[----:B------:R-:W0:Y:S01]  /*0040*/  S2R R15, SR_CTAID.X ;  /* 0x00000000000f7919 */ /* 0x000e220000002500 */
[----:B------:R-:W3:Y:S05]  /*0050*/  S2R R0, SR_TID.Y ;  /* 0x0000000000007919 */ /* 0x000eea0000002200 */
[----:B------:R-:W4:Y:S01]  /*0060*/  LDC.64 R4, c[0x0][0x388] ;  /* 0x0000e200ff047b82 */ /* 0x000f220000000a00 */
[----:B------:R-:W3:Y:S07]  /*0070*/  S2R R7, SR_CTAID.Y ;  /* 0x0000000000077919 */ /* 0x000eee0000002600 */
[----:B------:R-:W5:Y:S01]  /*0080*/  LDC.64 R2, c[0x0][0x390] ;  /* 0x0000e400ff027b82 */ /* 0x000f620000000a00 */
[----:B0-----:R-:W-:-:S02]  /*0090*/  LEA R15, R15, R12, 0x5 ;  /* 0x0000000c0f0f7211 */ /* 0x001fc400078e28ff */
[----:B---3--:R-:W-:-:S05]  /*00a0*/  LEA R6, R7, R0, 0x5 ;  /* 0x0000000007067211 */ /* 0x008fca00078e28ff */
[----:B-1----:R-:W-:-:S04]  /*00b0*/  IMAD R15, R6, R8, R15 ;  /* 0x00000008060f7224 */ /* 0x002fc800078e020f */
[--C-:B----4-:R-:W-:Y:S01]  /*00c0*/  IMAD.WIDE.U32 R20, R15, 0x4, R4.reuse ;  /* 0x000000040f147825 */ /* 0x110fe200078e0004 */
[CC--:B------:R-:W-:Y:S02]  /*00d0*/  LEA R17, R8.reuse, R15.reuse, 0x4 ;  /* 0x0000000f08117211 */ /* 0x0c0fe400078e20ff */
[C---:B------:R-:W-:Y:S02]  /*00e0*/  LEA R13, R8.reuse, R15, 0x3 ;  /* 0x0000000f080d7211 */ /* 0x040fe400078e18ff */
[----:B------:R-:W-:Y:S01]  /*00f0*/  LEA R19, R8, R17, 0x3 ;  /* 0x0000001108137211 */ /* 0x000fe200078e18ff */
[--C-:B------:R-:W-:Y:S01]  /*0100*/  IMAD.WIDE.U32 R24, R17, 0x4, R4.reuse ;  /* 0x0000000411187825 */ /* 0x100fe200078e0004 */
[----:B--2---:R0:W2:Y:S03]  /*0110*/  LDG.E R14, desc[UR4][R20.64] ;  /* 0x00000004140e7981 */ /* 0x0040a6000c1e1900 */
[----:B------:R-:W-:Y:S01]  /*0120*/  IMAD.WIDE.U32 R22, R13, 0x4, R4 ;  /* 0x000000040d167825 */ /* 0x000fe200078e0004 */
[----:B------:R-:W3:Y:S03]  /*0130*/  LDG.E R18, desc[UR4][R24.64] ;  /* 0x0000000418127981 */ /* 0x000ee6000c1e1900 */
[--C-:B-----5:R-:W-:Y:S01]  /*0140*/  IMAD.WIDE.U32 R6, R15, 0x4, R2.reuse ;  /* 0x000000040f067825 */ /* 0x120fe200078e0002 */
[----:B------:R-:W4:Y:S03]  /*0150*/  LDG.E R16, desc[UR4][R22.64] ;  /* 0x0000000416107981 */ /* 0x000f26000c1e1900 */
[----:B------:R-:W-:-:S02]  /*0160*/  IMAD.WIDE.U32 R8, R13, 0x4, R2 ;  /* 0x000000040d087825 */ /* 0x000fc400078e0002 */
[----:B------:R-:W2:Y:S02]  /*0170*/  LDG.E R7, desc[UR4][R6.64] ;  /* 0x0000000406077981 */ /* 0x000ea4000c1e1900 */
[----:B------:R-:W-:Y:S02]  /*0180*/  IMAD.WIDE.U32 R10, R17, 0x4, R2 ;  /* 0x00000004110a7825 */ /* 0x000fe400078e0002 */
[----:B------:R-:W4:Y:S02]  /*0190*/  LDG.E R9, desc[UR4][R8.64] ;  /* 0x0000000408097981 */ /* 0x000f24000c1e1900 */
[C---:B------:R-:W-:Y:S02]  /*01a0*/  IMAD.WIDE.U32 R4, R19.reuse, 0x4, R4 ;  /* 0x0000000413047825 */ /* 0x040fe400078e0004 */
[----:B------:R-:W3:Y:S02]  /*01b0*/  LDG.E R11, desc[UR4][R10.64] ;  /* 0x000000040a0b7981 */ /* 0x000ee4000c1e1900 */
[----:B------:R-:W-:-:S02]  /*01c0*/  IMAD.WIDE.U32 R2, R19, 0x4, R2 ;  /* 0x0000000413027825 */ /* 0x000fc400078e0002 */
[----:B------:R-:W5:Y:S04]  /*01d0*/  LDG.E R4, desc[UR4][R4.64] ;  /* 0x0000000404047981 */ /* 0x000f68000c1e1900 */
[----:B------:R-:W5:Y:S01]  /*01e0*/  LDG.E R3, desc[UR4][R2.64] ;  /* 0x0000000402037981 */ /* 0x000f62000c1e1900 */
[----:B0-----:R-:W0:Y:S01]  /*01f0*/  S2R R21, SR_CgaCtaId ;  /* 0x0000000000157919 */ /* 0x001e220000008800 */
[----:B------:R-:W-:-:S04]  /*0200*/  MOV R20, 0x400 ;  /* 0x0000040000147802 */ /* 0x000fc80000000f00 */
[----:B0-----:R-:W-:-:S05]  /*0210*/  LEA R21, R21, R20, 0x18 ;  /* 0x0000001415157211 */ /* 0x001fca00078ec0ff */
[----:B------:R-:W-:-:S05]  /*0220*/  IMAD R21, R12, 0x84, R21 ;  /* 0x000000840c157824 */ /* 0x000fca00078e0215 */
[----:B------:R-:W-:Y:S02]  /*0230*/  LEA R21, R0, R21, 0x2 ;  /* 0x0000001500157211 */ /* 0x000fe400078e10ff */
[----:B--2---:R-:W-:Y:S02]  /*0240*/  IADD3 R14, PT, PT, R14, R7, RZ ;  /* 0x000000070e0e7210 */ /* 0x004fe40007ffe0ff */
[----:B----4-:R-:W-:Y:S02]  /*0250*/  IADD3 R16, PT, PT, R16, R9, RZ ;  /* 0x0000000910107210 */ /* 0x010fe40007ffe0ff */
[----:B---3--:R-:W-:Y:S01]  /*0260*/  IADD3 R18, PT, PT, R18, R11, RZ ;  /* 0x0000000b12127210 */ /* 0x008fe20007ffe0ff */
[----:B------:R-:W-:Y:S01]  /*0270*/  STS [R21], R14 ;  /* 0x0000000e15007388 */ /* 0x000fe20000000800 */
[----:B------:R-:W0:Y:S01]  /*0280*/  LDC.64 R8, c[0x0][0x380] ;  /* 0x0000e000ff087b82 */ /* 0x000e220000000a00 */
[----:B-----5:R-:W-:Y:S02]  /*0290*/  IADD3 R0, PT, PT, R4, R3, RZ ;  /* 0x0000000304007210 */ /* 0x020fe40007ffe0ff */
[----:B------:R-:W-:Y:S04]  /*02a0*/  STS [R21+0x20], R16 ;  /* 0x0000201015007388 */ /* 0x000fe80000000800 */
[----:B------:R-:W-:Y:S04]  /*02b0*/  STS [R21+0x40], R18 ;  /* 0x0000401215007388 */ /* 0x000fe80000000800 */
[----:B------:R-:W-:Y:S01]  /*02c0*/  STS [R21+0x60], R0 ;  /* 0x0000600015007388 */ /* 0x000fe20000000800 */
[----:B------:R-:W-:Y:S06]  /*02d0*/  BAR.SYNC.DEFER_BLOCKING 0x0 ;  /* 0x0000000000007b1d */ /* 0x000fec0000010000 */
[----:B------:R-:W1:Y:S04]  /*02e0*/  LDS R11, [R21] ;  /* 0x00000000150b7984 */ /* 0x000e680000000800 */
[----:B------:R-:W2:Y:S04]  /*02f0*/  LDS R23, [R21+0x20] ;  /* 0x0000200015177984 */ /* 0x000ea80000000800 */
[----:B------:R-:W3:Y:S04]  /*0300*/  LDS R25, [R21+0x40] ;  /* 0x0000400015197984 */ /* 0x000ee80000000800 */
[----:B------:R-:W4:Y:S01]  /*0310*/  LDS R27, [R21+0x60] ;  /* 0x00006000151b7984 */ /* 0x000f220000000800 */
[----:B0-----:R-:W-:-:S04]  /*0320*/  IMAD.WIDE.U32 R2, R15, 0x4, R8 ;  /* 0x000000040f027825 */ /* 0x001fc800078e0008 */
[----:B------:R-:W-:-:S04]  /*0330*/  IMAD.WIDE.U32 R4, R13, 0x4, R8 ;  /* 0x000000040d047825 */ /* 0x000fc800078e0008 */
[----:B------:R-:W-:-:S04]  /*0340*/  IMAD.WIDE.U32 R6, R17, 0x4, R8 ;  /* 0x0000000411067825 */ /* 0x000fc800078e0008 */
[----:B------:R-:W-:Y:S01]  /*0350*/  IMAD.WIDE.U32 R8, R19, 0x4, R8 ;  /* 0x0000000413087825 */ /* 0x000fe200078e0008 */
[----:B-1----:R-:W-:Y:S04]  /*0360*/  STG.E desc[UR4][R2.64], R11 ;  /* 0x0000000b02007986 */ /* 0x002fe8000c101904 */
[----:B--2---:R-:W-:Y:S04]  /*0370*/  STG.E desc[UR4][R4.64], R23 ;  /* 0x0000001704007986 */ /* 0x004fe8000c101904 */
[----:B---3--:R-:W-:Y:S04]  /*0380*/  STG.E desc[UR4][R6.64], R25 ;  /* 0x0000001906007986 */ /* 0x008fe8000c101904 */
[----:B----4-:R-:W-:Y:S01]  /*0390*/  STG.E desc[UR4][R8.64], R27 ;  /* 0x0000001b08007986 */ /* 0x010fe2000c101904 */
[----:B------:R-:W-:Y:S05]  /*03a0*/  EXIT ;  /* 0x000000000000794d */ /* 0x000fea0003800000 */
.L_x_1:
        /* <DEDUP_REMOVED lines=13> */
.L_x_4:


//--------------------- .text._Z24matrix_transposeDiagonalPiS_j --------------------------
	.section	.text._Z24matrix_transposeDiagonalPiS_j,"ax",@progbits
	.align	128
        .global         _Z24matrix_transposeDiagonalPiS_j
        .type           _Z24matrix_transposeDiagonalPiS_j,@function
        .size           _Z24matrix_transposeDiagonalPiS_j,(.L_x_5 - _Z24matrix_transposeDiagonalPiS_j)
        .other          _Z24matrix_transposeDiagonalPiS_j,@"STO_CUDA_ENTRY STV_DEFAULT"
_Z24matrix_transposeDiagonalPiS_j:
.text._Z24matrix_transposeDiagonalPiS_j:
[----:B------:R-:W-:Y:S01]  /*0000*/  LDC R1, c[0x0][0x37c] ;  /* 0x0000df00ff017b82 */ /* 0x000fe20000000800 */
[----:B------:R-:W0:Y:S01]  /*0010*/  LDCU UR5, c[0x0][0x370] ;  /* 0x00006e00ff0577ac */ /* 0x000e220008000800 */
[----:B------:R-:W1:Y:S06]  /*0020*/  S2R R0, SR_CTAID.X ;  /* 0x0000000000007919 */ /* 0x000e6c0000002500 */
[----:B------:R-:W1:Y:S01]  /*0030*/  S2UR UR4, SR_CTAID.Y ;  /* 0x00000000000479c3 */ /* 0x000e620000002600 */
[----:B------:R-:W2:Y:S01]  /*0040*/  LDCU.64 UR6, c[0x0][0x358] ;  /* 0x00006b00ff0677ac */ /* 0x000ea20008000a00 */
[----:B------:R-:W3:Y:S01]  /*0050*/  S2R R7, SR_TID.X ;  /* 0x0000000000077919 */ /* 0x000ee20000002100 */
[----:B0-----:R-:W0:Y:S01]  /*0060*/  I2F.U32.RP R4, UR5 ;  /* 0x0000000500047d06 */ /* 0x001e220008209000 */
[----:B------:R-:W-:-:S07]  /*0070*/  ISETP.NE.U32.AND P1, PT, RZ, UR5, PT ;  /* 0x00000005ff007c0c */ /* 0x000fce000bf25070 */
[----:B0-----:R-:W0:Y:S02]  /*0080*/  MUFU.RCP R4, R4 ;  /* 0x0000000400047308 */ /* 0x001e240000001000 */
[----:B0-----:R-:W-:Y:S02]  /*0090*/  IADD3 R2, PT, PT, R4, 0xffffffe, RZ ;  /* 0x0ffffffe04027810 */ /* 0x001fe40007ffe0ff */
[----:B------:R-:W0:Y:S04]  /*00a0*/  LDC R4, c[0x0][0x390] ;  /* 0x0000e400ff047b82 */ /* 0x000e280000000800 */
[----:B------:R4:W5:Y:S02]  /*00b0*/  F2I.FTZ.U32.TRUNC.NTZ R3, R2 ;  /* 0x0000000200037305 */ /* 0x000964000021f000 */
[----:B----4-:R-:W-:Y:S01]  /*00c0*/  HFMA2 R2, -RZ, RZ, 0, 0 ;  /* 0x00000000ff027431 */ /* 0x010fe200000001ff */
[----:B-----5:R-:W-:-:S05]  /*00d0*/  IADD3 R5, PT, PT, RZ, -R3, RZ ;  /* 0x80000003ff057210 */ /* 0x020fca0007ffe0ff */
[----:B------:R-:W-:-:S04]  /*00e0*/  IMAD R5, R5, UR5, RZ ;  /* 0x0000000505057c24 */ /* 0x000fc8000f8e02ff */
[----:B------:R-:W-:Y:S02]  /*00f0*/  IMAD.HI.U32 R6, R3, R5, R2 ;  /* 0x0000000503067227 */ /* 0x000fe400078e0002 */
[----:B------:R-:W4:Y:S02]  /*0100*/  LDC.64 R2, c[0x0][0x388] ;  /* 0x0000e200ff027b82 */ /* 0x000f240000000a00 */
[----:B-1----:R-:W-:-:S04]  /*0110*/  VIADD R5, R0, UR4 ;  /* 0x0000000400057c36 */ /* 0x002fc80008000000 */
[----:B------:R-:W-:-:S05]  /*0120*/  IMAD.HI.U32 R6, R6, R5, RZ ;  /* 0x0000000506067227 */ /* 0x000fca00078e00ff */
[----:B------:R-:W-:-:S05]  /*0130*/  IADD3 R6, PT, PT, -R6, RZ, RZ ;  /* 0x000000ff06067210 */ /* 0x000fca0007ffe1ff */
[----:B------:R-:W-:Y:S02]  /*0140*/  IMAD R5, R6, UR5, R5 ;  /* 0x0000000506057c24 */ /* 0x000fe4000f8e0205 */
[----:B------:R-:W1:Y:S03]  /*0150*/  S2R R6, SR_TID.Y ;  /* 0x0000000000067919 */ /* 0x000e660000002200 */
[----:B------:R-:W-:-:S13]  /*0160*/  ISETP.GE.U32.AND P0, PT, R5, UR5, PT ;  /* 0x0000000505007c0c */ /* 0x000fda000bf06070 */
[----:B------:R-:W-:-:S04]  /*0170*/  @P0 IADD3 R5, PT, PT, R5, -UR5, RZ ;  /* 0x8000000505050c10 */ /* 0x000fc8000fffe0ff */
[----:B------:R-:W-:Y:S01]  /*0180*/  ISETP.GE.U32.AND P0, PT, R5, UR5, PT ;  /* 0x0000000505007c0c */ /* 0x000fe2000bf06070 */
[----:B-1----:R-:W-:-:S12]  /*0190*/  IMAD R9, R0, 0x20, R6 ;  /* 0x0000002000097824 */ /* 0x002fd800078e0206 */
[----:B------:R-:W-:Y:S02]  /*01a0*/  @P0 IADD3 R5, PT, PT, R5, -UR5, RZ ;  /* 0x8000000505050c10 */ /* 0x000fe4000fffe0ff */
[----:B------:R-:W-:-:S04]  /*01b0*/  @!P1 LOP3.LUT R5, RZ, UR5, RZ, 0x33, !PT ;  /* 0x00000005ff059c12 */ /* 0x000fc8000f8e33ff */
[----:B---3--:R-:W-:-:S05]  /*01c0*/  LEA R8, R5, R7, 0x5 ;  /* 0x0000000705087211 */ /* 0x008fca00078e28ff */
[----:B0-----:R-:W-:-:S05]  /*01d0*/  IMAD R9, R9, R4, R8 ;  /* 0x0000000409097224 */ /* 0x001fca00078e0208 */
[CC--:B------:R-:W-:Y:S02]  /*01e0*/  LEA R13, R4.reuse, R9.reuse, 0x4 ;  /* 0x00000009040d7211 */ /* 0x0c0fe400078e20ff */
[----:B------:R-:W-:Y:S01]  /*01f0*/  LEA R11, R4, R9, 0x3 ;  /* 0x00000009040b7211 */ /* 0x000fe200078e18ff */
[----:B----4-:R-:W-:-:S04]  /*0200*/  IMAD.WIDE.U32 R8, R9, 0x4, R2 ;  /* 0x0000000409087825 */ /* 0x010fc800078e0002 */
[----:B------:R-:W-:Y:S02]  /*0210*/  IMAD R15, R4, 0x8, R13 ;  /* 0x00000008040f7824 */ /* 0x000fe400078e020d */
[--C-:B------:R-:W-:Y:S01]  /*0220*/  IMAD.WIDE.U32 R10, R11, 0x4, R2.reuse ;  /* 0x000000040b0a7825 */ /* 0x100fe200078e0002 */
[----:B--2---:R-:W2:Y:S03]  /*0230*/  LDG.E R8, desc[UR6][R8.64] ;  /* 0x0000000608087981 */ /* 0x004ea6000c1e1900 */
[--C-:B------:R-:W-:Y:S02]  /*0240*/  IMAD.WIDE.U32 R12, R13, 0x4, R2.reuse ;  /* 0x000000040d0c7825 */ /* 0x100fe400078e0002 */
[----:B------:R-:W3:Y:S02]  /*0250*/  LDG.E R10, desc[UR6][R10.64] ;  /* 0x000000060a0a7981 */ /* 0x000ee4000c1e1900 */
[----:B------:R-:W-:-:S02]  /*0260*/  IMAD.WIDE.U32 R2, R15, 0x4, R2 ;  /* 0x000000040f027825 */ /* 0x000fc400078e0002 */
[----:B------:R-:W4:Y:S04]  /*0270*/  LDG.E R12, desc[UR6][R12.64] ;  /* 0x000000060c0c7981 */ /* 0x000f28000c1e1900 */
[----:B------:R0:W5:Y:S01]  /*0280*/  LDG.E R16, desc[UR6][R2.64] ;  /* 0x0000000602107981 */ /* 0x000162000c1e1900 */
[----:B------:R-:W1:Y:S01]  /*0290*/  S2UR UR5, SR_CgaCtaId ;  /* 0x00000000000579c3 */ /* 0x000e620000008800 */
[----:B------:R-:W-:-:S07]  /*02a0*/  UMOV UR4, 0x400 ;  /* 0x0000040000047882 */ /* 0x000fce0000000000 */
[----:B0-----:R-:W0:Y:S01]  /*02b0*/  LDC.64 R2, c[0x0][0x380] ;  /* 0x0000e000ff027b82 */ /* 0x001e220000000a00 */
[----:B-1----:R-:W-:-:S06]  /*02c0*/  ULEA UR4, UR5, UR4, 0x18 ;  /* 0x0000000405047291 */ /* 0x002fcc000f8ec0ff */
[----:B------:R-:W-:-:S05]  /*02d0*/  LEA R14, R7, UR4, 0x2 ;  /* 0x00000004070e7c11 */ /* 0x000fca000f8e10ff */
[----:B------:R-:W-:Y:S01]  /*02e0*/  IMAD R15, R6, 0x84, R14 ;  /* 0x00000084060f7824 */ /* 0x000fe200078e020e */
[----:B------:R-:W-:-:S04]  /*02f0*/  LEA R17, R7, R14, 0x7 ;  /* 0x0000000e07117211 */ /* 0x000fc800078e38ff */
[----:B------:R-:W-:Y:S01]  /*0300*/  LEA R17, R6, R17, 0x2 ;  /* 0x0000001106117211 */ /* 0x000fe200078e10ff */
[----:B------:R-:W-:Y:S01]  /*0310*/  IMAD R5, R5, 0x20, R6 ;  /* 0x0000002005057824 */ /* 0x000fe200078e0206 */
[----:B------:R-:W-:-:S05]  /*0320*/  LEA R0, R0, R7, 0x5 ;  /* 0x0000000700007211 */ /* 0x000fca00078e28ff */
[----:B------:R-:W-:-:S05]  /*0330*/  IMAD R5, R5, R4, R0 ;  /* 0x0000000405057224 */ /* 0x000fca00078e0200 */
[CC--:B------:R-:W-:Y:S02]  /*0340*/  LEA R9, R4.reuse, R5.reuse, 0x4 ;  /* 0x0000000504097211 */ /* 0x0c0fe400078e20ff */
[----:B------:R-:W-:-:S05]  /*0350*/  LEA R7, R4, R5, 0x3 ;  /* 0x0000000504077211 */ /* 0x000fca00078e18ff */
[--C-:B0-----:R-:W-:Y:S01]  /*0360*/  IMAD.WIDE.U32 R6, R7, 0x4, R2.reuse ;  /* 0x0000000407067825 */ /* 0x101fe200078e0002 */
[----:B--2---:R-:W-:Y:S04]  /*0370*/  STS [R15], R8 ;  /* 0x000000080f007388 */ /* 0x004fe80000000800 */
[----:B---3--:R-:W-:Y:S04]  /*0380*/  STS [R15+0x420], R10 ;  /* 0x0004200a0f007388 */ /* 0x008fe80000000800 */
[----:B----4-:R-:W-:Y:S04]  /*0390*/  STS [R15+0x840], R12 ;  /* 0x0008400c0f007388 */ /* 0x010fe80000000800 */
[----:B-----5:R0:W-:Y:S01]  /*03a0*/  STS [R15+0xc60], R16 ;  /* 0x000c60100f007388 */ /* 0x0201e20000000800 */
[----:B------:R-:W-:Y:S06]  /*03b0*/  BAR.SYNC.DEFER_BLOCKING 0x0 ;  /* 0x0000000000007b1d */ /* 0x000fec0000010000 */
[----:B------:R-:W1:Y:S04]  /*03c0*/  LDS R11, [R17] ;  /* 0x00000000110b7984 */ /* 0x000e680000000800 */
[----:B------:R-:W2:Y:S04]  /*03d0*/  LDS R13, [R17+0x20] ;  /* 0x00002000110d7984 */ /* 0x000ea80000000800 */
[----:B------:R-:W3:Y:S04]  /*03e0*/  LDS R19, [R17+0x40] ;  /* 0x0000400011137984 */ /* 0x000ee80000000800 */
[----:B------:R-:W4:Y:S01]  /*03f0*/  LDS R21, [R17+0x60] ;  /* 0x0000600011157984 */ /* 0x000f220000000800 */
[----:B0-----:R-:W-:Y:S01]  /*0400*/  LEA R15, R4, R9, 0x3 ;  /* 0x00000009040f7211 */ /* 0x001fe200078e18ff */
        /* <DEDUP_REMOVED lines=8> */
.L_x_2:
        /* <DEDUP_REMOVED lines=15> */
.L_x_5:


//--------------------- .nv.shared.reserved.0     --------------------------
	.section	.nv.shared.reserved.0,"aw",@nobits
	.weak		__nv_reservedSMEM_offset_0_alias
	.size		__nv_reservedSMEM_offset_0_alias, 0, 64
	.other		__nv_reservedSMEM_offset_0_alias,@"STO_CUDA_RESERVED_SHARED STV_DEFAULT"
__nv_reservedSMEM_offset_0_alias:
	.zero		0
	.zero		64


//--------------------- .nv.shared._Z15matrix_additionPiS_S_j --------------------------
	.section	.nv.shared._Z15matrix_additionPiS_S_j,"aw",@nobits
	.sectionflags	@""
	.align	4
.nv.shared._Z15matrix_additionPiS_S_j:
	.zero		5248


//--------------------- .nv.shared._Z24matrix_transposeDiagonalPiS_j --------------------------
	.section	.nv.shared._Z24matrix_transposeDiagonalPiS_j,"aw",@nobits
	.sectionflags	@""
	.align	4
.nv.shared._Z24matrix_transposeDiagonalPiS_j:
	.zero		5248


//--------------------- .nv.constant0._Z17matrix_row_reducePiS_j --------------------------
	.section	.nv.constant0._Z17matrix_row_reducePiS_j,"a",@progbits
	.sectionflags	@""
	.align	4
.nv.constant0._Z17matrix_row_reducePiS_j:
	.zero		916


//--------------------- .nv.constant0._Z15matrix_additionPiS_S_j --------------------------
	.section	.nv.constant0._Z15matrix_additionPiS_S_j,"a",@progbits
	.sectionflags	@""
	.align	4
.nv.constant0._Z15matrix_additionPiS_S_j:
	.zero		924


//--------------------- .nv.constant0._Z24matrix_transposeDiagonalPiS_j --------------------------
	.section	.nv.constant0._Z24matrix_transposeDiagonalPiS_j,"a",@progbits
	.sectionflags	@""
	.align	4
.nv.constant0._Z24matrix_transposeDiagonalPiS_j:
	.zero		916


//--------------------- SYMBOLS --------------------------

	.type		.nv.reservedSmem.offset0,@object
	.size		.nv.reservedSmem.offset0,0x4
	.type		.nv.reservedSmem.cap,@object
	.size		.nv.reservedSmem.cap,0x4
